	.headerflags	@"EF_CUDA_TEXMODE_UNIFIED EF_CUDA_64BIT_ADDRESS EF_CUDA_ACCELERATORS EF_CUDA_SM90 EF_CUDA_VIRTUAL_SM(EF_CUDA_SM90)"
	.elftype	@"ET_EXEC"


//--------------------- .nv.info                  --------------------------
	.section	.nv.info,"",@"SHT_CUDA_INFO"
	.align	4


	//----- nvinfo : EIATTR_REGCOUNT
	.align		4
        /*0000*/ 	.byte	0x04, 0x2f
        /*0002*/ 	.short	(.L_1 - .L_0)
	.align		4
.L_0:
        /*0004*/ 	.word	index@(triton_poi_fused_convolution_17)
        /*0008*/ 	.word	0x0000000c


	//----- nvinfo : EIATTR_MIN_STACK_SIZE
	.align		4
.L_1:
        /*000c*/ 	.byte	0x04, 0x12
        /*000e*/ 	.short	(.L_3 - .L_2)
	.align		4
.L_2:
        /*0010*/ 	.word	index@(triton_poi_fused_convolution_17)
        /*0014*/ 	.word	0x00000000


	//----- nvinfo : EIATTR_FRAME_SIZE
	.align		4
.L_3:
        /*0018*/ 	.byte	0x04, 0x11
        /*001a*/ 	.short	(.L_5 - .L_4)
	.align		4
.L_4:
        /*001c*/ 	.word	index@(triton_poi_fused_convolution_17)
        /*0020*/ 	.word	0x00000000


	//----- nvinfo : EIATTR_MIN_STACK_SIZE
	.align		4
.L_5:
        /*0024*/ 	.byte	0x04, 0x12
        /*0026*/ 	.short	(.L_7 - .L_6)
	.align		4
.L_6:
        /*0028*/ 	.word	index@(triton_poi_fused_convolution_17)
        /*002c*/ 	.word	0x00000000
.L_7:


//--------------------- .nv.info.triton_poi_fused_convolution_17 --------------------------
	.section	.nv.info.triton_poi_fused_convolution_17,"",@"SHT_CUDA_INFO"
	.sectionflags	@""
	.align	4


	//----- nvinfo : EIATTR_CUDA_API_VERSION
	.align		4
        /*0000*/ 	.byte	0x04, 0x37
        /*0002*/ 	.short	(.L_9 - .L_8)
.L_8:
        /*0004*/ 	.word	0x0000007c


	//----- nvinfo : EIATTR_KPARAM_INFO
	.align		4
.L_9:
        /*0008*/ 	.byte	0x04, 0x17
        /*000a*/ 	.short	(.L_11 - .L_10)
.L_10:
        /*000c*/ 	.word	0x00000000
        /*0010*/ 	.short	0x0002
        /*0012*/ 	.short	0x0010
        /*0014*/ 	.byte	0x00, 0xf0, 0x11, 0x00


	//----- nvinfo : EIATTR_KPARAM_INFO
	.align		4
.L_11:
        /*0018*/ 	.byte	0x04, 0x17
        /*001a*/ 	.short	(.L_13 - .L_12)
.L_12:
        /*001c*/ 	.word	0x00000000
        /*0020*/ 	.short	0x0001
        /*0022*/ 	.short	0x0008
        /*0024*/ 	.byte	0x00, 0xf4, 0x21, 0x00


	//----- nvinfo : EIATTR_KPARAM_INFO
	.align		4
.L_13:
        /*0028*/ 	.byte	0x04, 0x17
        /*002a*/ 	.short	(.L_15 - .L_14)
.L_14:
        /*002c*/ 	.word	0x00000000
        /*0030*/ 	.short	0x0000
        /*0032*/ 	.short	0x0000
        /*0034*/ 	.byte	0x00, 0xf4, 0x21, 0x00


	//----- nvinfo : EIATTR_SPARSE_MMA_MASK
	.align		4
.L_15:
        /*0038*/ 	.byte	0x03, 0x50
        /*003a*/ 	.short	0x0000


	//----- nvinfo : EIATTR_MAXREG_COUNT
	.align		4
        /*003c*/ 	.byte	0x03, 0x1b
        /*003e*/ 	.short	0x00ff


	//----- nvinfo : EIATTR_EXIT_INSTR_OFFSETS
	.align		4
        /*0040*/ 	.byte	0x04, 0x1c
        /*0042*/ 	.short	(.L_17 - .L_16)


	//   ....[0]....
.L_16:
        /*0044*/ 	.word	0x00000170


	//----- nvinfo : EIATTR_REQNTID
	.align		4
.L_17:
        /*0048*/ 	.byte	0x04, 0x10
        /*004a*/ 	.short	(.L_19 - .L_18)
.L_18:
        /*004c*/ 	.word	0x00000080
        /*0050*/ 	.word	0x00000001
        /*0054*/ 	.word	0x00000001


	//----- nvinfo : EIATTR_CBANK_PARAM_SIZE
	.align		4
.L_19:
        /*0058*/ 	.byte	0x03, 0x19
        /*005a*/ 	.short	0x0014


	//----- nvinfo : EIATTR_PARAM_CBANK
	.align		4
        /*005c*/ 	.byte	0x04, 0x0a
        /*005e*/ 	.short	(.L_21 - .L_20)
	.align		4
.L_20:
        /*0060*/ 	.word	index@(.nv.constant0.triton_poi_fused_convolution_17)
        /*0064*/ 	.short	0x0210
        /*0066*/ 	.short	0x0014


	//----- nvinfo : EIATTR_SW_WAR
	.align		4
.L_21:
        /*0068*/ 	.byte	0x04, 0x36
        /*006a*/ 	.short	(.L_23 - .L_22)
.L_22:
        /*006c*/ 	.word	0x00000008
.L_23:


//--------------------- .nv.callgraph             --------------------------
	.section	.nv.callgraph,"",@"SHT_CUDA_CALLGRAPH"
	.align	4
	.sectionentsize	8
	.align		4
        /*0000*/ 	.word	0x00000000
	.align		4
        /*0004*/ 	.word	0xffffffff
	.align		4
        /*0008*/ 	.word	0x00000000
	.align		4
        /*000c*/ 	.word	0xfffffffe
	.align		4
        /*0010*/ 	.word	0x00000000
	.align		4
        /*0014*/ 	.word	0xfffffffd
	.align		4
        /*0018*/ 	.word	0x00000000
	.align		4
        /*001c*/ 	.word	0xfffffffc


//--------------------- .text.triton_poi_fused_convolution_17 --------------------------
	.section	.text.triton_poi_fused_convolution_17,"ax",@progbits
	.align	128
        .global         triton_poi_fused_convolution_17
        .type           triton_poi_fused_convolution_17,@function
        .size           triton_poi_fused_convolution_17,(.L_x_1 - triton_poi_fused_convolution_17)
        .other          triton_poi_fused_convolution_17,@"STO_CUDA_ENTRY STV_DEFAULT"
triton_poi_fused_convolution_17:
.text.triton_poi_fused_convolution_17:
[----:B------:R-:W-:Y:S01]  /*0000*/  LDC R1, c[0x0][0x28] ;  /* 0x00000a00ff017b82 */ /* 0x000fe20000000800 */
[----:B------:R-:W1:Y:S07]  /*0010*/  S2R R0, SR_TID.X ;  /* 0x0000000000007919 */ /* 0x000e6e0000002100 */
[----:B------:R-:W2:Y:S01]  /*0020*/  LDC.64 R4, c[0x0][0x218] ;  /* 0x00008600ff047b82 */ /* 0x000ea20000000a00 */
[----:B------:R-:W-:Y:S01]  /*0030*/  ULDC.64 UR4, c[0x0][0x208] ;  /* 0x0000820000047ab9 */ /* 0x000fe20000000a00 */
[----:B------:R-:W3:Y:S06]  /*0040*/  S2R R7, SR_CTAID.X ;  /* 0x0000000000077919 */ /* 0x000eec0000002500 */
[----:B------:R-:W4:Y:S01]  /*0050*/  LDC.64 R2, c[0x0][0x210] ;  /* 0x00008400ff027b82 */ /* 0x000f220000000a00 */
[----:B-1----:R-:W-:Y:S01]  /*0060*/  IMAD.SHL.U32 R0, R0, 0x2, RZ ;  /* 0x0000000200007824 */ /* 0x002fe200078e00ff */
[----:B---3--:R-:W-:-:S04]  /*0070*/  SHF.R.S32.HI R6, RZ, 0x17, R7 ;  /* 0x00000017ff067819 */ /* 0x008fc80000011407 */
[----:B------:R-:W-:Y:S02]  /*0080*/  LOP3.LUT R0, R0, 0xfe, RZ, 0xc0, !PT ;  /* 0x000000fe00007812 */ /* 0x000fe400078ec0ff */
[----:B------:R-:W-:-:S03]  /*0090*/  SGXT R6, R6, 0x1 ;  /* 0x000000010606781a */ /* 0x000fc60000000200 */
[----:B------:R-:W-:-:S04]  /*00a0*/  IMAD R7, R7, 0x100, R0 ;  /* 0x0000010007077824 */ /* 0x000fc800078e0200 */
[----:B----4-:R-:W-:Y:S01]  /*00b0*/  IMAD.WIDE R2, R7, 0x4, R2 ;  /* 0x0000000407027825 */ /* 0x010fe200078e0202 */
[----:B------:R-:W-:-:S04]  /*00c0*/  LEA.HI R6, R6, R7, RZ, 0xc ;  /* 0x0000000706067211 */ /* 0x000fc800078f60ff */
[----:B------:R-:W-:-:S04]  /*00d0*/  SHF.R.S32.HI R9, RZ, 0xc, R6 ;  /* 0x0000000cff097819 */ /* 0x000fc80000011406 */
[----:B------:R-:W-:-:S04]  /*00e0*/  LEA.HI R6, R6, R9, RZ, 0x1 ;  /* 0x0000000906067211 */ /* 0x000fc800078f08ff */
[----:B------:R-:W-:-:S05]  /*00f0*/  LOP3.LUT R6, R6, 0xfffffffe, RZ, 0xc0, !PT ;  /* 0xfffffffe06067812 */ /* 0x000fca00078ec0ff */
[----:B------:R-:W-:Y:S02]  /*0100*/  IMAD.IADD R9, R9, 0x1, -R6 ;  /* 0x0000000109097824 */ /* 0x000fe400078e0a06 */
[----:B------:R-:W3:Y:S02]  /*0110*/  LDG.E.64 R6, desc[UR4][R2.64] ;  /* 0x0000000402067981 */ /* 0x000ee4000c1e1b00 */
[----:B--2---:R-:W-:-:S06]  /*0120*/  IMAD.WIDE R4, R9, 0x4, R4 ;  /* 0x0000000409047825 */ /* 0x004fcc00078e0204 */
[----:B------:R-:W3:Y:S02]  /*0130*/  LDG.E.EL R4, desc[UR4][R4.64] ;  /* 0x0000000404047981 */ /* 0x000ee4000c2e1900 */
[--C-:B---3--:R-:W-:Y:S01]  /*0140*/  FADD R6, R6, R4.reuse ;  /* 0x0000000406067221 */ /* 0x108fe20000000000 */
[----:B------:R-:W-:-:S05]  /*0150*/  FADD R7, R7, R4 ;  /* 0x0000000407077221 */ /* 0x000fca0000000000 */
[----:B------:R-:W-:Y:S01]  /*0160*/  STG.E.64 desc[UR4][R2.64], R6 ;  /* 0x0000000602007986 */ /* 0x000fe2000c101b04 */
[----:B------:R-:W-:Y:S05]  /*0170*/  EXIT ;  /* 0x000000000000794d */ /* 0x000fea0003800000 */
.L_x_0:
[----:B------:R-:W-:-:S00]  /*0180*/  BRA `(.L_x_0) ;  /* 0xfffffffc00fc7947 */ /* 0x000fc0000383ffff */
[----:B------:R-:W-:-:S00]  /*0190*/  NOP ;  /* 0x0000000000007918 */ /* 0x000fc00000000000 */
        /* <DEDUP_REMOVED lines=14> */
.L_x_1:


//--------------------- .nv.constant0.triton_poi_fused_convolution_17 --------------------------
	.section	.nv.constant0.triton_poi_fused_convolution_17,"a",@progbits
	.sectionflags	@""
	.align	4
.nv.constant0.triton_poi_fused_convolution_17:
	.zero		548
